	.headerflags	@"EF_CUDA_TEXMODE_UNIFIED EF_CUDA_64BIT_ADDRESS EF_CUDA_ACCELERATORS EF_CUDA_SM90 EF_CUDA_VIRTUAL_SM(EF_CUDA_SM90)"
	.elftype	@"ET_EXEC"


//--------------------- .nv.info                  --------------------------
	.section	.nv.info,"",@"SHT_CUDA_INFO"
	.align	4


	//----- nvinfo : EIATTR_REGCOUNT
	.align		4
        /*0000*/ 	.byte	0x04, 0x2f
        /*0002*/ 	.short	(.L_4 - .L_3)
	.align		4
.L_3:
        /*0004*/ 	.word	index@(triton_poi_fused_embedding_1)
        /*0008*/ 	.word	0x00000018


	//----- nvinfo : EIATTR_MIN_STACK_SIZE
	.align		4
.L_4:
        /*000c*/ 	.byte	0x04, 0x12
        /*000e*/ 	.short	(.L_6 - .L_5)
	.align		4
.L_5:
        /*0010*/ 	.word	index@(triton_poi_fused_embedding_1)
        /*0014*/ 	.word	0x00000000


	//----- nvinfo : EIATTR_FRAME_SIZE
	.align		4
.L_6:
        /*0018*/ 	.byte	0x04, 0x11
        /*001a*/ 	.short	(.L_8 - .L_7)
	.align		4
.L_7:
        /*001c*/ 	.word	index@(triton_poi_fused_embedding_1)
        /*0020*/ 	.word	0x00000000


	//----- nvinfo : EIATTR_MIN_STACK_SIZE
	.align		4
.L_8:
        /*0024*/ 	.byte	0x04, 0x12
        /*0026*/ 	.short	(.L_10 - .L_9)
	.align		4
.L_9:
        /*0028*/ 	.word	index@(triton_poi_fused_embedding_1)
        /*002c*/ 	.word	0x00000000
.L_10:


//--------------------- .nv.info.triton_poi_fused_embedding_1 --------------------------
	.section	.nv.info.triton_poi_fused_embedding_1,"",@"SHT_CUDA_INFO"
	.sectionflags	@""
	.align	4


	//----- nvinfo : EIATTR_CUDA_API_VERSION
	.align		4
        /*0000*/ 	.byte	0x04, 0x37
        /*0002*/ 	.short	(.L_12 - .L_11)
.L_11:
        /*0004*/ 	.word	0x0000007c


	//----- nvinfo : EIATTR_KPARAM_INFO
	.align		4
.L_12:
        /*0008*/ 	.byte	0x04, 0x17
        /*000a*/ 	.short	(.L_14 - .L_13)
.L_13:
        /*000c*/ 	.word	0x00000000
        /*0010*/ 	.short	0x0003
        /*0012*/ 	.short	0x0018
        /*0014*/ 	.byte	0x00, 0xf0, 0x11, 0x00


	//----- nvinfo : EIATTR_KPARAM_INFO
	.align		4
.L_14:
        /*0018*/ 	.byte	0x04, 0x17
        /*001a*/ 	.short	(.L_16 - .L_15)
.L_15:
        /*001c*/ 	.word	0x00000000
        /*0020*/ 	.short	0x0002
        /*0022*/ 	.short	0x0010
        /*0024*/ 	.byte	0x00, 0xf4, 0x21, 0x00


	//----- nvinfo : EIATTR_KPARAM_INFO
	.align		4
.L_16:
        /*0028*/ 	.byte	0x04, 0x17
        /*002a*/ 	.short	(.L_18 - .L_17)
.L_17:
        /*002c*/ 	.word	0x00000000
        /*0030*/ 	.short	0x0001
        /*0032*/ 	.short	0x0008
        /*0034*/ 	.byte	0x00, 0xf4, 0x21, 0x00


	//----- nvinfo : EIATTR_KPARAM_INFO
	.align		4
.L_18:
        /*0038*/ 	.byte	0x04, 0x17
        /*003a*/ 	.short	(.L_20 - .L_19)
.L_19:
        /*003c*/ 	.word	0x00000000
        /*0040*/ 	.short	0x0000
        /*0042*/ 	.short	0x0000
        /*0044*/ 	.byte	0x00, 0xf4, 0x21, 0x00


	//----- nvinfo : EIATTR_SPARSE_MMA_MASK
	.align		4
.L_20:
        /*0048*/ 	.byte	0x03, 0x50
        /*004a*/ 	.short	0x0000


	//----- nvinfo : EIATTR_MAXREG_COUNT
	.align		4
        /*004c*/ 	.byte	0x03, 0x1b
        /*004e*/ 	.short	0x00ff


	//----- nvinfo : EIATTR_EXTERNS
	.align		4
        /*0050*/ 	.byte	0x04, 0x0f
        /*0052*/ 	.short	(.L_22 - .L_21)


	//   ....[0]....
	.align		4
.L_21:
        /*0054*/ 	.word	index@(__assertfail)


	//----- nvinfo : EIATTR_SYSCALL_OFFSETS
	.align		4
.L_22:
        /*0058*/ 	.byte	0x04, 0x46
        /*005a*/ 	.short	(.L_24 - .L_23)


	//   ....[0]....
.L_23:
        /*005c*/ 	.word	0x00000290


	//----- nvinfo : EIATTR_EXIT_INSTR_OFFSETS
	.align		4
.L_24:
        /*0060*/ 	.byte	0x04, 0x1c
        /*0062*/ 	.short	(.L_26 - .L_25)


	//   ....[0]....
.L_25:
        /*0064*/ 	.word	0x00000380


	//   ....[1]....
        /*0068*/ 	.word	0x000003a0


	//----- nvinfo : EIATTR_REQNTID
	.align		4
.L_26:
        /*006c*/ 	.byte	0x04, 0x10
        /*006e*/ 	.short	(.L_28 - .L_27)
.L_27:
        /*0070*/ 	.word	0x00000080
        /*0074*/ 	.word	0x00000001
        /*0078*/ 	.word	0x00000001


	//----- nvinfo : EIATTR_CRS_STACK_SIZE
	.align		4
.L_28:
        /*007c*/ 	.byte	0x04, 0x1e
        /*007e*/ 	.short	(.L_30 - .L_29)
.L_29:
        /*0080*/ 	.word	0x00000000


	//----- nvinfo : EIATTR_CBANK_PARAM_SIZE
	.align		4
.L_30:
        /*0084*/ 	.byte	0x03, 0x19
        /*0086*/ 	.short	0x001c


	//----- nvinfo : EIATTR_PARAM_CBANK
	.align		4
        /*0088*/ 	.byte	0x04, 0x0a
        /*008a*/ 	.short	(.L_32 - .L_31)
	.align		4
.L_31:
        /*008c*/ 	.word	index@(.nv.constant0.triton_poi_fused_embedding_1)
        /*0090*/ 	.short	0x0210
        /*0092*/ 	.short	0x001c


	//----- nvinfo : EIATTR_SW_WAR
	.align		4
.L_32:
        /*0094*/ 	.byte	0x04, 0x36
        /*0096*/ 	.short	(.L_34 - .L_33)
.L_33:
        /*0098*/ 	.word	0x00000008
.L_34:


//--------------------- .nv.callgraph             --------------------------
	.section	.nv.callgraph,"",@"SHT_CUDA_CALLGRAPH"
	.align	4
	.sectionentsize	8
	.align		4
        /*0000*/ 	.word	0x00000000
	.align		4
        /*0004*/ 	.word	0xffffffff
	.align		4
        /*0008*/ 	.word	index@(triton_poi_fused_embedding_1)
	.align		4
        /*000c*/ 	.word	index@(__assertfail)
	.align		4
        /*0010*/ 	.word	0x00000000
	.align		4
        /*0014*/ 	.word	0xfffffffe
	.align		4
        /*0018*/ 	.word	0x00000000
	.align		4
        /*001c*/ 	.word	0xfffffffd
	.align		4
        /*0020*/ 	.word	0x00000000
	.align		4
        /*0024*/ 	.word	0xfffffffc


//--------------------- .nv.constant4             --------------------------
	.section	.nv.constant4,"a",@progbits
	.align	8
	.align		8
.nv.constant4:
        /*0000*/ 	.dword	__assertfail
	.align		8
        /*0008*/ 	.dword	assertFunc_0
	.align		8
        /*0010*/ 	.dword	assertFile_0
	.align		8
        /*0018*/ 	.dword	assertMessage_0


//--------------------- .text.triton_poi_fused_embedding_1 --------------------------
	.section	.text.triton_poi_fused_embedding_1,"ax",@progbits
	.sectionflags	@"SHF_BARRIERS=1"
	.align	128
        .global         triton_poi_fused_embedding_1
        .type           triton_poi_fused_embedding_1,@function
        .size           triton_poi_fused_embedding_1,(.L_x_6 - triton_poi_fused_embedding_1)
        .other          triton_poi_fused_embedding_1,@"STO_CUDA_ENTRY STV_DEFAULT"
triton_poi_fused_embedding_1:
.text.triton_poi_fused_embedding_1:
[----:B------:R-:W0:Y:S02]  /*0000*/  LDC R1, c[0x0][0x28] ;  /* 0x00000a00ff017b82 */ /* 0x000e240000000800 */
[----:B------:R-:W1:Y:S01]  /*0010*/  S2R R0, SR_TID.X ;  /* 0x0000000000007919 */ /* 0x000e620000002100 */
[----:B------:R-:W-:Y:S01]  /*0020*/  ULDC.64 UR4, c[0x0][0x208] ;  /* 0x0000820000047ab9 */ /* 0x000fe20000000a00 */
[----:B------:R-:W-:Y:S01]  /*0030*/  BSSY B0, `(.L_x_0) ;  /* 0x000000e000007945 */ /* 0x000fe20003800000 */
[----:B------:R-:W2:Y:S01]  /*0040*/  S2R R3, SR_CTAID.X ;  /* 0x0000000000037919 */ /* 0x000ea20000002500 */
[----:B-1----:R-:W-:-:S05]  /*0050*/  IMAD.SHL.U32 R0, R0, 0x2, RZ ;  /* 0x0000000200007824 */ /* 0x002fca00078e00ff */
[----:B------:R-:W-:-:S05]  /*0060*/  LOP3.LUT R0, R0, 0xfe, RZ, 0xc0, !PT ;  /* 0x000000fe00007812 */ /* 0x000fca00078ec0ff */
[----:B--2---:R-:W-:-:S05]  /*0070*/  IMAD R0, R3, 0x100, R0 ;  /* 0x0000010003007824 */ /* 0x004fca00078e0200 */
[----:B------:R-:W-:Y:S02]  /*0080*/  ISETP.GE.AND P1, PT, R0, 0x400, PT ;  /* 0x000004000000780c */ /* 0x000fe40003f26270 */
[----:B------:R-:W-:-:S04]  /*0090*/  SHF.R.S32.HI R3, RZ, 0x1f, R0 ;  /* 0x0000001fff037819 */ /* 0x000fc80000011400 */
[----:B------:R-:W-:Y:S02]  /*00a0*/  LEA.HI R9, R3, R0, RZ, 0x2 ;  /* 0x0000000003097211 */ /* 0x000fe400078f10ff */
[----:B------:R-:W-:Y:S02]  /*00b0*/  CS2R R2, SRZ ;  /* 0x0000000000027805 */ /* 0x000fe4000001ff00 */
[----:B------:R-:W-:-:S03]  /*00c0*/  SHF.R.S32.HI R9, RZ, 0x2, R9 ;  /* 0x00000002ff097819 */ /* 0x000fc60000011409 */
[----:B------:R-:W-:Y:S05]  /*00d0*/  @P1 BRA `(.L_x_1) ;  /* 0x00000000000c1947 */ /* 0x000fea0003800000 */
[----:B------:R-:W1:Y:S02]  /*00e0*/  LDC.64 R2, c[0x0][0x210] ;  /* 0x00008400ff027b82 */ /* 0x000e640000000a00 */
[----:B-1----:R-:W-:-:S06]  /*00f0*/  IMAD.WIDE R2, R9, 0x8, R2 ;  /* 0x0000000809027825 */ /* 0x002fcc00078e0202 */
[----:B------:R-:W5:Y:S02]  /*0100*/  LDG.E.EL.64 R2, desc[UR4][R2.64] ;  /* 0x0000000402027981 */ /* 0x000f64000c2e1b00 */
.L_x_1:
[----:B------:R-:W-:Y:S05]  /*0110*/  BSYNC B0 ;  /* 0x0000000000007941 */ /* 0x000fea0003800000 */
.L_x_0:
[----:B-----5:R-:W-:-:S04]  /*0120*/  SHF.R.U32.HI R5, RZ, 0x1d, R3 ;  /* 0x0000001dff057819 */ /* 0x020fc80000011603 */
[----:B------:R-:W-:-:S04]  /*0130*/  LOP3.LUT R5, R5, 0x4, RZ, 0xc0, !PT ;  /* 0x0000000405057812 */ /* 0x000fc800078ec0ff */
[----:B------:R-:W-:-:S05]  /*0140*/  IADD3 R14, P0, R2, R5, RZ ;  /* 0x00000005020e7210 */ /* 0x000fca0007f1e0ff */
[----:B------:R-:W-:Y:S01]  /*0150*/  IMAD.X R15, RZ, RZ, R3, P0 ;  /* 0x000000ffff0f7224 */ /* 0x000fe200000e0603 */
[----:B------:R-:W-:-:S04]  /*0160*/  ISETP.GE.U32.AND P0, PT, R14, 0x4, PT ;  /* 0x000000040e00780c */ /* 0x000fc80003f06070 */
[----:B------:R-:W-:-:S04]  /*0170*/  ISETP.GE.U32.AND.EX P0, PT, R15, RZ, PT, P0 ;  /* 0x000000ff0f00720c */ /* 0x000fc80003f06100 */
[----:B------:R-:W-:-:S13]  /*0180*/  ISETP.GT.OR P0, PT, R0, 0x3ff, !P0 ;  /* 0x000003ff0000780c */ /* 0x000fda0004704670 */
[----:B------:R-:W-:Y:S05]  /*0190*/  @P0 BRA `(.L_x_2) ;  /* 0x0000000000400947 */ /* 0x000fea0003800000 */
[----:B------:R-:W-:Y:S01]  /*01a0*/  MOV R2, 0x0 ;  /* 0x0000000000027802 */ /* 0x000fe20000000f00 */
[----:B------:R-:W-:Y:S01]  /*01b0*/  ULDC.64 UR6, c[0x4][0x18] ;  /* 0x0100060000067ab9 */ /* 0x000fe20000000a00 */
[----:B------:R-:W-:Y:S01]  /*01c0*/  ULDC.64 UR8, c[0x4][0x8] ;  /* 0x0100020000087ab9 */ /* 0x000fe20000000a00 */
[----:B------:R-:W-:-:S07]  /*01d0*/  IMAD.U32 R4, RZ, RZ, UR6 ;  /* 0x00000006ff047e24 */ /* 0x000fce000f8e00ff */
[----:B------:R-:W-:Y:S01]  /*01e0*/  LEPC R20, `(.L_x_2) ;  /* 0x00000000b014794e */ /* 0x000fe20000000000 */
[----:B------:R-:W-:Y:S01]  /*01f0*/  IMAD.U32 R5, RZ, RZ, UR7 ;  /* 0x00000007ff057e24 */ /* 0x000fe2000f8e00ff */
[----:B------:R-:W1:Y:S01]  /*0200*/  LDC.64 R2, c[0x4][R2] ;  /* 0x0100000002027b82 */ /* 0x000e620000000a00 */
[----:B------:R-:W-:Y:S01]  /*0210*/  ULDC.64 UR6, c[0x4][0x10] ;  /* 0x0100040000067ab9 */ /* 0x000fe20000000a00 */
[----:B------:R-:W-:Y:S02]  /*0220*/  IMAD.U32 R10, RZ, RZ, UR8 ;  /* 0x00000008ff0a7e24 */ /* 0x000fe4000f8e00ff */
[----:B------:R-:W-:Y:S02]  /*0230*/  IMAD.U32 R6, RZ, RZ, UR6 ;  /* 0x00000006ff067e24 */ /* 0x000fe4000f8e00ff */
[----:B------:R-:W-:Y:S02]  /*0240*/  IMAD.U32 R7, RZ, RZ, UR7 ;  /* 0x00000007ff077e24 */ /* 0x000fe4000f8e00ff */
[----:B------:R-:W-:-:S02]  /*0250*/  IMAD.U32 R11, RZ, RZ, UR9 ;  /* 0x00000009ff0b7e24 */ /* 0x000fc4000f8e00ff */
[----:B------:R-:W-:Y:S02]  /*0260*/  IMAD.MOV.U32 R8, RZ, RZ, 0x20 ;  /* 0x00000020ff087424 */ /* 0x000fe400078e00ff */
[----:B------:R-:W-:Y:S02]  /*0270*/  IMAD.MOV.U32 R12, RZ, RZ, 0x1 ;  /* 0x00000001ff0c7424 */ /* 0x000fe400078e00ff */
[----:B------:R-:W-:-:S07]  /*0280*/  IMAD.MOV.U32 R13, RZ, RZ, RZ ;  /* 0x000000ffff0d7224 */ /* 0x000fce00078e00ff */
[----:B01----:R-:W-:Y:S05]  /*0290*/  CALL.ABS.NOINC R2 ;  /* 0x0000000002007343 */ /* 0x003fea0003c00000 */
.L_x_2:
[----:B------:R-:W1:Y:S01]  /*02a0*/  LDC.64 R2, c[0x0][0x220] ;  /* 0x00008800ff027b82 */ /* 0x000e620000000a00 */
[----:B------:R-:W-:Y:S07]  /*02b0*/  WARPSYNC.ALL ;  /* 0x0000000000007948 */ /* 0x000fee0003800000 */
[----:B------:R-:W-:Y:S01]  /*02c0*/  BAR.SYNC.DEFER_BLOCKING 0x0 ;  /* 0x0000000000007b1d */ /* 0x000fe20000010000 */
[----:B------:R-:W-:Y:S01]  /*02d0*/  IMAD R9, R9, -0x4, R0 ;  /* 0xfffffffc09097824 */ /* 0x000fe200078e0200 */
[----:B------:R-:W-:-:S04]  /*02e0*/  CS2R R6, SRZ ;  /* 0x0000000000067805 */ /* 0x000fc8000001ff00 */
[----:B------:R-:W-:Y:S01]  /*02f0*/  ULDC.64 UR6, c[0x0][0x218] ;  /* 0x0000860000067ab9 */ /* 0x000fe20000000a00 */
[----:B------:R-:W-:Y:S01]  /*0300*/  BSSY B0, `(.L_x_3) ;  /* 0x0000007000007945 */ /* 0x000fe20003800000 */
[----:B------:R-:W-:-:S04]  /*0310*/  LEA R4, P0, R14, UR6, 0x4 ;  /* 0x000000060e047c11 */ /* 0x000fc8000f8020ff */
[----:B------:R-:W-:-:S03]  /*0320*/  LEA.HI.X R5, R14, UR7, R15, 0x4, P0 ;  /* 0x000000070e057c11 */ /* 0x000fc600080f240f */
[----:B------:R-:W-:-:S04]  /*0330*/  IMAD.WIDE R4, R9, 0x4, R4 ;  /* 0x0000000409047825 */ /* 0x000fc800078e0204 */
[----:B-1----:R-:W-:Y:S01]  /*0340*/  IMAD.WIDE R2, R0, 0x4, R2 ;  /* 0x0000000400027825 */ /* 0x002fe200078e0202 */
[----:B------:R-:W-:Y:S06]  /*0350*/  @P1 BRA `(.L_x_4) ;  /* 0x0000000000041947 */ /* 0x000fec0003800000 */
[----:B------:R1:W5:Y:S02]  /*0360*/  LDG.E.64 R6, desc[UR4][R4.64] ;  /* 0x0000000404067981 */ /* 0x000364000c1e1b00 */
.L_x_4:
[----:B------:R-:W-:Y:S05]  /*0370*/  BSYNC B0 ;  /* 0x0000000000007941 */ /* 0x000fea0003800000 */
.L_x_3:
[----:B------:R-:W-:Y:S05]  /*0380*/  @P1 EXIT ;  /* 0x000000000000194d */ /* 0x000fea0003800000 */
[----:B-----5:R-:W-:Y:S01]  /*0390*/  STG.E.64 desc[UR4][R2.64], R6 ;  /* 0x0000000602007986 */ /* 0x020fe2000c101b04 */
[----:B------:R-:W-:Y:S05]  /*03a0*/  EXIT ;  /* 0x000000000000794d */ /* 0x000fea0003800000 */
.L_x_5:
[----:B------:R-:W-:-:S00]  /*03b0*/  BRA `(.L_x_5) ;  /* 0xfffffffc00fc7947 */ /* 0x000fc0000383ffff */
[----:B------:R-:W-:-:S00]  /*03c0*/  NOP ;  /* 0x0000000000007918 */ /* 0x000fc00000000000 */
        /* <DEDUP_REMOVED lines=11> */
.L_x_6:


//--------------------- .nv.global.init           --------------------------
	.section	.nv.global.init,"aw",@progbits
.nv.global.init:
	.type		assertFunc_0,@object
	.size		assertFunc_0,(assertMessage_0 - assertFunc_0)
assertFunc_0:
        /*0000*/ 	.byte	0x75, 0x6e, 0x6b, 0x6e, 0x6f, 0x77, 0x6e, 0x00
	.type		assertMessage_0,@object
	.size		assertMessage_0,(assertFile_0 - assertMessage_0)
assertMessage_0:
        /*0008*/ 	.byte	0x69, 0x6e, 0x64, 0x65, 0x78, 0x20, 0x6f, 0x75, 0x74, 0x20, 0x6f, 0x66, 0x20, 0x62, 0x6f, 0x75
        /*0018*/ 	.byte	0x6e, 0x64, 0x73, 0x3a, 0x20, 0x30, 0x20, 0x3c, 0x3d, 0x20, 0x74, 0x6d, 0x70, 0x34, 0x20, 0x3c
        /*0028*/ 	.byte	0x20, 0x34, 0x00
	.type		assertFile_0,@object
	.size		assertFile_0,(.L_1 - assertFile_0)
assertFile_0:
        /*002b*/ 	.byte	0x69, 0x6e, 0x64, 0x75, 0x63, 0x74, 0x6f, 0x72, 0x5f, 0x63, 0x61, 0x63, 0x68, 0x65, 0x2f, 0x76
        /*003b*/ 	.byte	0x66, 0x2f, 0x63, 0x76, 0x66, 0x32, 0x69, 0x62, 0x79, 0x70, 0x35, 0x67, 0x34, 0x37, 0x34, 0x73
        /*004b*/ 	.byte	0x6a, 0x62, 0x79, 0x33, 0x6e, 0x6a, 0x6b, 0x63, 0x6e, 0x66, 0x69, 0x71, 0x67, 0x64, 0x67, 0x74
        /*005b*/ 	.byte	0x69, 0x6f, 0x68, 0x33, 0x37, 0x72, 0x78, 0x79, 0x36, 0x63, 0x79, 0x76, 0x63, 0x64, 0x68, 0x76
        /*006b*/ 	.byte	0x6c, 0x37, 0x35, 0x68, 0x66, 0x6c, 0x2e, 0x70, 0x79, 0x00
.L_1:


//--------------------- .nv.constant0.triton_poi_fused_embedding_1 --------------------------
	.section	.nv.constant0.triton_poi_fused_embedding_1,"a",@progbits
	.sectionflags	@""
	.align	4
.nv.constant0.triton_poi_fused_embedding_1:
	.zero		556


//--------------------- SYMBOLS --------------------------

	.type		__assertfail,@function
